	.headerflags	@"EF_CUDA_TEXMODE_UNIFIED EF_CUDA_64BIT_ADDRESS EF_CUDA_ACCELERATORS EF_CUDA_SM90 EF_CUDA_VIRTUAL_SM(EF_CUDA_SM90)"
	.elftype	@"ET_EXEC"


//--------------------- .nv.info                  --------------------------
	.section	.nv.info,"",@"SHT_CUDA_INFO"
	.align	4


	//----- nvinfo : EIATTR_REGCOUNT
	.align		4
        /*0000*/ 	.byte	0x04, 0x2f
        /*0002*/ 	.short	(.L_3 - .L_2)
	.align		4
.L_2:
        /*0004*/ 	.word	index@(triton_poi_fused__native_batch_norm_legit_no_training_clone_elu_36)
        /*0008*/ 	.word	0x00000020


	//----- nvinfo : EIATTR_MIN_STACK_SIZE
	.align		4
.L_3:
        /*000c*/ 	.byte	0x04, 0x12
        /*000e*/ 	.short	(.L_5 - .L_4)
	.align		4
.L_4:
        /*0010*/ 	.word	index@(triton_poi_fused__native_batch_norm_legit_no_training_clone_elu_36)
        /*0014*/ 	.word	0x00000000


	//----- nvinfo : EIATTR_FRAME_SIZE
	.align		4
.L_5:
        /*0018*/ 	.byte	0x04, 0x11
        /*001a*/ 	.short	(.L_7 - .L_6)
	.align		4
.L_6:
        /*001c*/ 	.word	index@(triton_poi_fused__native_batch_norm_legit_no_training_clone_elu_36)
        /*0020*/ 	.word	0x00000000


	//----- nvinfo : EIATTR_MIN_STACK_SIZE
	.align		4
.L_7:
        /*0024*/ 	.byte	0x04, 0x12
        /*0026*/ 	.short	(.L_9 - .L_8)
	.align		4
.L_8:
        /*0028*/ 	.word	index@(triton_poi_fused__native_batch_norm_legit_no_training_clone_elu_36)
        /*002c*/ 	.word	0x00000000
.L_9:


//--------------------- .nv.info.triton_poi_fused__native_batch_norm_legit_no_training_clone_elu_36 --------------------------
	.section	.nv.info.triton_poi_fused__native_batch_norm_legit_no_training_clone_elu_36,"",@"SHT_CUDA_INFO"
	.sectionflags	@""
	.align	4


	//----- nvinfo : EIATTR_CUDA_API_VERSION
	.align		4
        /*0000*/ 	.byte	0x04, 0x37
        /*0002*/ 	.short	(.L_11 - .L_10)
.L_10:
        /*0004*/ 	.word	0x0000007c


	//----- nvinfo : EIATTR_KPARAM_INFO
	.align		4
.L_11:
        /*0008*/ 	.byte	0x04, 0x17
        /*000a*/ 	.short	(.L_13 - .L_12)
.L_12:
        /*000c*/ 	.word	0x00000000
        /*0010*/ 	.short	0x0006
        /*0012*/ 	.short	0x0030
        /*0014*/ 	.byte	0x00, 0xf0, 0x11, 0x00


	//----- nvinfo : EIATTR_KPARAM_INFO
	.align		4
.L_13:
        /*0018*/ 	.byte	0x04, 0x17
        /*001a*/ 	.short	(.L_15 - .L_14)
.L_14:
        /*001c*/ 	.word	0x00000000
        /*0020*/ 	.short	0x0005
        /*0022*/ 	.short	0x0028
        /*0024*/ 	.byte	0x00, 0xf4, 0x21, 0x00


	//----- nvinfo : EIATTR_KPARAM_INFO
	.align		4
.L_15:
        /*0028*/ 	.byte	0x04, 0x17
        /*002a*/ 	.short	(.L_17 - .L_16)
.L_16:
        /*002c*/ 	.word	0x00000000
        /*0030*/ 	.short	0x0004
        /*0032*/ 	.short	0x0020
        /*0034*/ 	.byte	0x00, 0xf4, 0x21, 0x00


	//----- nvinfo : EIATTR_KPARAM_INFO
	.align		4
.L_17:
        /*0038*/ 	.byte	0x04, 0x17
        /*003a*/ 	.short	(.L_19 - .L_18)
.L_18:
        /*003c*/ 	.word	0x00000000
        /*0040*/ 	.short	0x0003
        /*0042*/ 	.short	0x0018
        /*0044*/ 	.byte	0x00, 0xf4, 0x21, 0x00


	//----- nvinfo : EIATTR_KPARAM_INFO
	.align		4
.L_19:
        /*0048*/ 	.byte	0x04, 0x17
        /*004a*/ 	.short	(.L_21 - .L_20)
.L_20:
        /*004c*/ 	.word	0x00000000
        /*0050*/ 	.short	0x0002
        /*0052*/ 	.short	0x0010
        /*0054*/ 	.byte	0x00, 0xf4, 0x21, 0x00


	//----- nvinfo : EIATTR_KPARAM_INFO
	.align		4
.L_21:
        /*0058*/ 	.byte	0x04, 0x17
        /*005a*/ 	.short	(.L_23 - .L_22)
.L_22:
        /*005c*/ 	.word	0x00000000
        /*0060*/ 	.short	0x0001
        /*0062*/ 	.short	0x0008
        /*0064*/ 	.byte	0x00, 0xf4, 0x21, 0x00


	//----- nvinfo : EIATTR_KPARAM_INFO
	.align		4
.L_23:
        /*0068*/ 	.byte	0x04, 0x17
        /*006a*/ 	.short	(.L_25 - .L_24)
.L_24:
        /*006c*/ 	.word	0x00000000
        /*0070*/ 	.short	0x0000
        /*0072*/ 	.short	0x0000
        /*0074*/ 	.byte	0x00, 0xf4, 0x21, 0x00


	//----- nvinfo : EIATTR_SPARSE_MMA_MASK
	.align		4
.L_25:
        /*0078*/ 	.byte	0x03, 0x50
        /*007a*/ 	.short	0x0000


	//----- nvinfo : EIATTR_MAXREG_COUNT
	.align		4
        /*007c*/ 	.byte	0x03, 0x1b
        /*007e*/ 	.short	0x00ff


	//----- nvinfo : EIATTR_EXIT_INSTR_OFFSETS
	.align		4
        /*0080*/ 	.byte	0x04, 0x1c
        /*0082*/ 	.short	(.L_27 - .L_26)


	//   ....[0]....
.L_26:
        /*0084*/ 	.word	0x00001490


	//----- nvinfo : EIATTR_REQNTID
	.align		4
.L_27:
        /*0088*/ 	.byte	0x04, 0x10
        /*008a*/ 	.short	(.L_29 - .L_28)
.L_28:
        /*008c*/ 	.word	0x00000080
        /*0090*/ 	.word	0x00000001
        /*0094*/ 	.word	0x00000001


	//----- nvinfo : EIATTR_CBANK_PARAM_SIZE
	.align		4
.L_29:
        /*0098*/ 	.byte	0x03, 0x19
        /*009a*/ 	.short	0x0034


	//----- nvinfo : EIATTR_PARAM_CBANK
	.align		4
        /*009c*/ 	.byte	0x04, 0x0a
        /*009e*/ 	.short	(.L_31 - .L_30)
	.align		4
.L_30:
        /*00a0*/ 	.word	index@(.nv.constant0.triton_poi_fused__native_batch_norm_legit_no_training_clone_elu_36)
        /*00a4*/ 	.short	0x0210
        /*00a6*/ 	.short	0x0034


	//----- nvinfo : EIATTR_SW_WAR
	.align		4
.L_31:
        /*00a8*/ 	.byte	0x04, 0x36
        /*00aa*/ 	.short	(.L_33 - .L_32)
.L_32:
        /*00ac*/ 	.word	0x00000008
.L_33:


//--------------------- .nv.callgraph             --------------------------
	.section	.nv.callgraph,"",@"SHT_CUDA_CALLGRAPH"
	.align	4
	.sectionentsize	8
	.align		4
        /*0000*/ 	.word	0x00000000
	.align		4
        /*0004*/ 	.word	0xffffffff
	.align		4
        /*0008*/ 	.word	0x00000000
	.align		4
        /*000c*/ 	.word	0xfffffffe
	.align		4
        /*0010*/ 	.word	0x00000000
	.align		4
        /*0014*/ 	.word	0xfffffffd
	.align		4
        /*0018*/ 	.word	0x00000000
	.align		4
        /*001c*/ 	.word	0xfffffffc


//--------------------- .nv.constant4             --------------------------
	.section	.nv.constant4,"a",@progbits
	.align	8
	.align		8
.nv.constant4:
        /*0000*/ 	.dword	_$_str
	.align		8
        /*0008*/ 	.dword	_$_str_$_2


//--------------------- .text.triton_poi_fused__native_batch_norm_legit_no_training_clone_elu_36 --------------------------
	.section	.text.triton_poi_fused__native_batch_norm_legit_no_training_clone_elu_36,"ax",@progbits
	.align	128
        .global         triton_poi_fused__native_batch_norm_legit_no_training_clone_elu_36
        .type           triton_poi_fused__native_batch_norm_legit_no_training_clone_elu_36,@function
        .size           triton_poi_fused__native_batch_norm_legit_no_training_clone_elu_36,(.L_x_1 - triton_poi_fused__native_batch_norm_legit_no_training_clone_elu_36)
        .other          triton_poi_fused__native_batch_norm_legit_no_training_clone_elu_36,@"STO_CUDA_ENTRY STV_DEFAULT"
triton_poi_fused__native_batch_norm_legit_no_training_clone_elu_36:
.text.triton_poi_fused__native_batch_norm_legit_no_training_clone_elu_36:
[----:B------:R-:W-:Y:S01]  /*0000*/  LDC R1, c[0x0][0x28] ;  /* 0x00000a00ff017b82 */ /* 0x000fe20000000800 */
[----:B------:R-:W1:Y:S01]  /*0010*/  S2R R0, SR_TID.X ;  /* 0x0000000000007919 */ /* 0x000e620000002100 */
[----:B------:R-:W-:-:S06]  /*0020*/  ULDC.64 UR4, c[0x0][0x208] ;  /* 0x0000820000047ab9 */ /* 0x000fcc0000000a00 */
[----:B------:R-:W2:Y:S01]  /*0030*/  LDC.64 R10, c[0x0][0x220] ;  /* 0x00008800ff0a7b82 */ /* 0x000ea20000000a00 */
[----:B------:R-:W3:Y:S07]  /*0040*/  S2R R3, SR_CTAID.X ;  /* 0x0000000000037919 */ /* 0x000eee0000002500 */
[----:B------:R-:W4:Y:S01]  /*0050*/  LDC.64 R8, c[0x0][0x218] ;  /* 0x00008600ff087b82 */ /* 0x000f220000000a00 */
[----:B-1----:R-:W-:-:S04]  /*0060*/  SHF.L.U32 R0, R0, 0x2, RZ ;  /* 0x0000000200007819 */ /* 0x002fc800000006ff */
[----:B------:R-:W-:Y:S02]  /*0070*/  LOP3.LUT R0, R0, 0x1fc, RZ, 0xc0, !PT ;  /* 0x000001fc00007812 */ /* 0x000fe400078ec0ff */
[----:B---3--:R-:W-:Y:S02]  /*0080*/  SHF.R.S32.HI R5, RZ, 0x15, R3 ;  /* 0x00000015ff057819 */ /* 0x008fe40000011403 */
[----:B------:R-:W-:Y:S02]  /*0090*/  LEA R0, R3, R0, 0xa ;  /* 0x0000000003007211 */ /* 0x000fe400078e50ff */
[----:B------:R-:W-:Y:S01]  /*00a0*/  SGXT R5, R5, 0x1 ;  /* 0x000000010505781a */ /* 0x000fe20000000200 */
[----:B------:R-:W1:Y:S01]  /*00b0*/  LDC.64 R2, c[0x0][0x228] ;  /* 0x00008a00ff027b82 */ /* 0x000e620000000a00 */
[----:B------:R-:W-:-:S04]  /*00c0*/  IADD3 R4, R0, 0x200, RZ ;  /* 0x0000020000047810 */ /* 0x000fc80007ffe0ff */
[C---:B------:R-:W-:Y:S02]  /*00d0*/  LEA.HI R6, R5.reuse, R4, RZ, 0xc ;  /* 0x0000000405067211 */ /* 0x040fe400078f60ff */
[----:B------:R-:W-:Y:S02]  /*00e0*/  LEA.HI R5, R5, R0, RZ, 0xc ;  /* 0x0000000005057211 */ /* 0x000fe400078f60ff */
[----:B------:R-:W-:-:S04]  /*00f0*/  SHF.R.S32.HI R6, RZ, 0xc, R6 ;  /* 0x0000000cff067819 */ /* 0x000fc80000011406 */
[----:B------:R-:W-:-:S04]  /*0100*/  LEA.HI R7, R6, R6, RZ, 0x6 ;  /* 0x0000000606077211 */ /* 0x000fc800078f30ff */
[----:B------:R-:W-:-:S04]  /*0110*/  LOP3.LUT R7, R7, 0xffffffc0, RZ, 0xc0, !PT ;  /* 0xffffffc007077812 */ /* 0x000fc800078ec0ff */
[----:B------:R-:W-:-:S05]  /*0120*/  IADD3 R15, R6, -R7, RZ ;  /* 0x80000007060f7210 */ /* 0x000fca0007ffe0ff */
[----:B-1----:R-:W-:Y:S01]  /*0130*/  IMAD.WIDE R12, R15, 0x4, R2 ;  /* 0x000000040f0c7825 */ /* 0x002fe200078e0202 */
[----:B------:R-:W-:-:S04]  /*0140*/  SHF.R.S32.HI R5, RZ, 0xc, R5 ;  /* 0x0000000cff057819 */ /* 0x000fc80000011405 */
[----:B------:R1:W3:Y:S01]  /*0150*/  LDG.E.EL R18, desc[UR4][R12.64] ;  /* 0x000000040c127981 */ /* 0x0002e2000c2e1900 */
[----:B------:R-:W-:-:S04]  /*0160*/  LEA.HI R6, R5, R5, RZ, 0x6 ;  /* 0x0000000505067211 */ /* 0x000fc800078f30ff */
[----:B------:R-:W-:-:S04]  /*0170*/  LOP3.LUT R6, R6, 0xffffffc0, RZ, 0xc0, !PT ;  /* 0xffffffc006067812 */ /* 0x000fc800078ec0ff */
[----:B------:R-:W-:Y:S01]  /*0180*/  IADD3 R21, R5, -R6, RZ ;  /* 0x8000000605157210 */ /* 0x000fe20007ffe0ff */
[----:B-1----:R-:W1:Y:S04]  /*0190*/  LDC.64 R12, c[0x0][0x238] ;  /* 0x00008e00ff0c7b82 */ /* 0x002e680000000a00 */
[----:B------:R-:W-:Y:S01]  /*01a0*/  IMAD.WIDE R6, R21, 0x4, R2 ;  /* 0x0000000415067825 */ /* 0x000fe200078e0202 */
[----:B------:R-:W-:-:S04]  /*01b0*/  SHF.R.S32.HI R3, RZ, 0x1f, R4 ;  /* 0x0000001fff037819 */ /* 0x000fc80000011404 */
[----:B------:R5:W3:Y:S01]  /*01c0*/  LDG.E.EL R19, desc[UR4][R6.64] ;  /* 0x0000000406137981 */ /* 0x000ae2000c2e1900 */
[----:B------:R-:W-:Y:S01]  /*01d0*/  LEA.HI R5, R3, R4, RZ, 0x12 ;  /* 0x0000000403057211 */ /* 0x000fe200078f90ff */
[----:B--2---:R-:W-:Y:S01]  /*01e0*/  IMAD.WIDE R16, R15, 0x4, R10 ;  /* 0x000000040f107825 */ /* 0x004fe200078e020a */
[----:B------:R-:W2:Y:S02]  /*01f0*/  LDC.64 R2, c[0x0][0x230] ;  /* 0x00008c00ff027b82 */ /* 0x000ea40000000a00 */
[C---:B------:R-:W-:Y:S02]  /*0200*/  SHF.L.U32 R14, R5.reuse, 0x1, RZ ;  /* 0x00000001050e7819 */ /* 0x040fe400000006ff */
[----:B------:R-:W-:Y:S01]  /*0210*/  LOP3.LUT R5, R5, 0xfffc0000, RZ, 0xc0, !PT ;  /* 0xfffc000005057812 */ /* 0x000fe200078ec0ff */
[----:B------:R-:W3:Y:S01]  /*0220*/  LDG.E.EL R17, desc[UR4][R16.64] ;  /* 0x0000000410117981 */ /* 0x000ee2000c2e1900 */
[----:B------:R-:W-:Y:S02]  /*0230*/  LOP3.LUT R14, R14, 0xfff80000, RZ, 0xc0, !PT ;  /* 0xfff800000e0e7812 */ /* 0x000fe400078ec0ff */
[----:B-----5:R-:W-:-:S02]  /*0240*/  SHF.R.S32.HI R7, RZ, 0x1f, R0 ;  /* 0x0000001fff077819 */ /* 0x020fc40000011400 */
[----:B------:R-:W-:-:S04]  /*0250*/  IADD3 R5, R14, R4, -R5 ;  /* 0x000000040e057210 */ /* 0x000fc80007ffe805 */
[----:B------:R-:W-:Y:S02]  /*0260*/  IADD3 R5, R5, 0x40000, RZ ;  /* 0x0004000005057810 */ /* 0x000fe40007ffe0ff */
[----:B------:R-:W-:-:S03]  /*0270*/  LEA.HI R20, R7, R0, RZ, 0x12 ;  /* 0x0000000007147211 */ /* 0x000fc600078f90ff */
[----:B----4-:R-:W-:Y:S01]  /*0280*/  IMAD.WIDE R4, R5, 0x4, R8 ;  /* 0x0000000405047825 */ /* 0x010fe200078e0208 */
[C---:B------:R-:W-:Y:S02]  /*0290*/  SHF.L.U32 R22, R20.reuse, 0x1, RZ ;  /* 0x0000000114167819 */ /* 0x040fe400000006ff */
[----:B------:R-:W-:-:S03]  /*02a0*/  LOP3.LUT R23, R20, 0xfffc0000, RZ, 0xc0, !PT ;  /* 0xfffc000014177812 */ /* 0x000fc600078ec0ff */
[----:B------:R-:W4:Y:S01]  /*02b0*/  LDG.E.128 R4, desc[UR4][R4.64] ;  /* 0x0000000404047981 */ /* 0x000f22000c1e1d00 */
[----:B--2---:R-:W-:Y:S01]  /*02c0*/  IMAD.WIDE R24, R15, 0x4, R2 ;  /* 0x000000040f187825 */ /* 0x004fe200078e0202 */
[----:B------:R-:W-:-:S03]  /*02d0*/  LOP3.LUT R22, R22, 0xfff80000, RZ, 0xc0, !PT ;  /* 0xfff8000016167812 */ /* 0x000fc600078ec0ff */
[----:B-1----:R-:W-:Y:S01]  /*02e0*/  IMAD.WIDE R26, R15, 0x4, R12 ;  /* 0x000000040f1a7825 */ /* 0x002fe200078e020c */
[----:B------:R-:W-:Y:S01]  /*02f0*/  IADD3 R22, R22, R0, -R23 ;  /* 0x0000000016167210 */ /* 0x000fe20007ffe817 */
[----:B------:R-:W2:Y:S04]  /*0300*/  LDG.E.EL R14, desc[UR4][R24.64] ;  /* 0x00000004180e7981 */ /* 0x000ea8000c2e1900 */
[----:B------:R-:W2:Y:S01]  /*0310*/  LDG.E.EL R15, desc[UR4][R26.64] ;  /* 0x000000041a0f7981 */ /* 0x000ea2000c2e1900 */
[----:B------:R-:W-:Y:S01]  /*0320*/  IADD3 R23, R22, 0x40000, RZ ;  /* 0x0004000016177810 */ /* 0x000fe20007ffe0ff */
[----:B------:R-:W-:-:S04]  /*0330*/  IMAD.WIDE R28, R21, 0x4, R10 ;  /* 0x00000004151c7825 */ /* 0x000fc800078e020a */
[----:B------:R-:W-:Y:S01]  /*0340*/  IMAD.WIDE R8, R23, 0x4, R8 ;  /* 0x0000000417087825 */ /* 0x000fe200078e0208 */
[----:B0-----:R-:W5:Y:S05]  /*0350*/  LDG.E.EL R16, desc[UR4][R28.64] ;  /* 0x000000041c107981 */ /* 0x001f6a000c2e1900 */
[----:B------:R-:W5:Y:S01]  /*0360*/  LDG.E.128 R8, desc[UR4][R8.64] ;  /* 0x0000000408087981 */ /* 0x000f62000c1e1d00 */
[----:B------:R-:W-:-:S04]  /*0370*/  IMAD.WIDE R22, R21, 0x4, R2 ;  /* 0x0000000415167825 */ /* 0x000fc800078e0202 */
[----:B------:R-:W-:Y:S01]  /*0380*/  IMAD.WIDE R12, R21, 0x4, R12 ;  /* 0x00000004150c7825 */ /* 0x000fe200078e020c */
[----:B------:R0:W5:Y:S04]  /*0390*/  LDG.E.EL R3, desc[UR4][R22.64] ;  /* 0x0000000416037981 */ /* 0x000168000c2e1900 */
[----:B------:R1:W5:Y:S01]  /*03a0*/  LDG.E.EL R2, desc[UR4][R12.64] ;  /* 0x000000040c027981 */ /* 0x000362000c2e1900 */
[----:B0-----:R-:W-:Y:S01]  /*03b0*/  HFMA2.MMA R22, -RZ, RZ, 1.625, 0 ;  /* 0x3e800000ff167435 */ /* 0x001fe200000001ff */
[----:B---3--:R-:W-:-:S04]  /*03c0*/  FADD R18, R18, 9.9999997473787516356e-05 ;  /* 0x38d1b71712127421 */ /* 0x008fc80000000000 */
[----:B------:R-:W0:Y:S02]  /*03d0*/  MUFU.SQRT R21, R18 ;  /* 0x0000001200157308 */ /* 0x000e240000002000 */
[----:B0-----:R-:W-:Y:S01]  /*03e0*/  FSETP.GT.AND P1, PT, R21, 8.50705917302346158658e+37, PT ;  /* 0x7e8000001500780b */ /* 0x001fe20003f24000 */
[----:B------:R-:W-:Y:S01]  /*03f0*/  FADD R19, R19, 9.9999997473787516356e-05 ;  /* 0x38d1b71713137421 */ /* 0x000fe20000000000 */
[----:B------:R-:W-:-:S04]  /*0400*/  FSETP.GEU.AND P2, PT, R21, 1.175494350822287508e-38, PT ;  /* 0x008000001500780b */ /* 0x000fc80003f4e000 */
[----:B------:R-:W0:Y:S07]  /*0410*/  MUFU.SQRT R20, R19 ;  /* 0x0000001300147308 */ /* 0x000e2e0000002000 */
[----:B------:R-:W-:-:S04]  /*0420*/  @P1 FMUL R21, R21, 0.25 ;  /* 0x3e80000015151820 */ /* 0x000fc80000400000 */
[----:B------:R-:W-:Y:S01]  /*0430*/  @!P2 FMUL R21, R21, 16777216 ;  /* 0x4b8000001515a820 */ /* 0x000fe20000400000 */
[----:B0-----:R-:W-:-:S05]  /*0440*/  FSETP.GT.AND P0, PT, R20, 8.50705917302346158658e+37, PT ;  /* 0x7e8000001400780b */ /* 0x001fca0003f04000 */
[----:B------:R-:W0:Y:S01]  /*0450*/  MUFU.RCP R21, R21 ;  /* 0x0000001500157308 */ /* 0x000e220000001000 */
[----:B-1----:R-:W-:Y:S02]  /*0460*/  FSEL R12, R22, 1, P1 ;  /* 0x3f800000160c7808 */ /* 0x002fe40000800000 */
[----:B------:R-:W-:-:S03]  /*0470*/  FSETP.GEU.AND P1, PT, R20, 1.175494350822287508e-38, PT ;  /* 0x008000001400780b */ /* 0x000fc60003f2e000 */
[----:B------:R-:W-:Y:S01]  /*0480*/  @!P2 FMUL R12, R12, 16777216 ;  /* 0x4b8000000c0ca820 */ /* 0x000fe20000400000 */
[----:B----4-:R-:W-:Y:S01]  /*0490*/  FADD R13, R4, -R17 ;  /* 0x80000011040d7221 */ /* 0x010fe20000000000 */
[----:B------:R-:W-:Y:S02]  /*04a0*/  @P0 FMUL R20, R20, 0.25 ;  /* 0x3e80000014140820 */ /* 0x000fe40000400000 */
[----:B0-----:R-:W-:-:S06]  /*04b0*/  FMUL R12, R21, R12 ;  /* 0x0000000c150c7220 */ /* 0x001fcc0000400000 */
[----:B------:R-:W-:Y:S01]  /*04c0*/  @!P1 FMUL R20, R20, 16777216 ;  /* 0x4b80000014149820 */ /* 0x000fe20000400000 */
[----:B------:R-:W-:-:S03]  /*04d0*/  FMUL R4, R13, R12 ;  /* 0x0000000c0d047220 */ /* 0x000fc60000400000 */
[----:B------:R-:W0:Y:S01]  /*04e0*/  MUFU.RCP R18, R20 ;  /* 0x0000001400127308 */ /* 0x000e220000001000 */
[----:B--2---:R-:W-:Y:S01]  /*04f0*/  FFMA R4, R14, R4, R15 ;  /* 0x000000040e047223 */ /* 0x004fe2000000000f */
[----:B------:R-:W-:-:S03]  /*0500*/  FSEL R13, R22, 1, P0 ;  /* 0x3f800000160d7808 */ /* 0x000fc60000000000 */
[C---:B------:R-:W-:Y:S01]  /*0510*/  FMUL R21, R4.reuse, 1.4426950216293334961 ;  /* 0x3fb8aa3b04157820 */ /* 0x040fe20000400000 */
[----:B------:R-:W-:Y:S01]  /*0520*/  FADD.FTZ R19, |R4|, -RZ ;  /* 0x800000ff04137221 */ /* 0x000fe20000010200 */
[----:B------:R-:W-:-:S04]  /*0530*/  @!P1 FMUL R13, R13, 16777216 ;  /* 0x4b8000000d0d9820 */ /* 0x000fc80000400000 */
[----:B------:R-:W1:Y:S01]  /*0540*/  FRND R21, R21 ;  /* 0x0000001500157307 */ /* 0x000e620000201000 */
[----:B------:R-:W-:Y:S01]  /*0550*/  FSETP.GEU.AND P0, PT, R19, 0.40999999642372131348, PT ;  /* 0x3ed1eb851300780b */ /* 0x000fe20003f0e000 */
[----:B0-----:R-:W-:Y:S01]  /*0560*/  FMUL R18, R18, R13 ;  /* 0x0000000d12127220 */ /* 0x001fe20000400000 */
[----:B-----5:R-:W-:Y:S01]  /*0570*/  FADD R19, R10, -R16 ;  /* 0x800000100a137221 */ /* 0x020fe20000000000 */
[--C-:B------:R-:W-:Y:S01]  /*0580*/  FADD R7, R7, -R17.reuse ;  /* 0x8000001107077221 */ /* 0x100fe20000000000 */
[--C-:B------:R-:W-:Y:S02]  /*0590*/  FADD R13, R5, -R17.reuse ;  /* 0x80000011050d7221 */ /* 0x100fe40000000000 */
[----:B------:R-:W-:Y:S01]  /*05a0*/  FMUL R10, R19, R18 ;  /* 0x00000012130a7220 */ /* 0x000fe20000400000 */
[----:B------:R-:W-:Y:S01]  /*05b0*/  FADD R5, R6, -R17 ;  /* 0x8000001106057221 */ /* 0x000fe20000000000 */
[-C--:B------:R-:W-:Y:S01]  /*05c0*/  FMUL R13, R13, R12.reuse ;  /* 0x0000000c0d0d7220 */ /* 0x080fe20000400000 */
[----:B------:R-:W-:Y:S01]  /*05d0*/  FMUL R20, R7, R12 ;  /* 0x0000000c07147220 */ /* 0x000fe20000400000 */
[----:B------:R-:W-:Y:S01]  /*05e0*/  FFMA R10, R3, R10, R2 ;  /* 0x0000000a030a7223 */ /* 0x000fe20000000002 */
[----:B------:R-:W-:Y:S01]  /*05f0*/  FMUL R6, R5, R12 ;  /* 0x0000000c05067220 */ /* 0x000fe20000400000 */
[C-C-:B------:R-:W-:Y:S01]  /*0600*/  FFMA R5, R14.reuse, R13, R15.reuse ;  /* 0x0000000d0e057223 */ /* 0x140fe2000000000f */
[--C-:B------:R-:W-:Y:S01]  /*0610*/  FFMA R7, R14, R20, R15.reuse ;  /* 0x000000140e077223 */ /* 0x100fe2000000000f */
[----:B-1----:R-:W-:Y:S01]  /*0620*/  FSEL R17, R21, RZ, P0 ;  /* 0x000000ff15117208 */ /* 0x002fe20000000000 */
[----:B------:R-:W-:Y:S01]  /*0630*/  FMUL R20, R10, 1.4426950216293334961 ;  /* 0x3fb8aa3b0a147820 */ /* 0x000fe20000400000 */
[----:B------:R-:W-:Y:S01]  /*0640*/  FADD.FTZ R19, |R5|, -RZ ;  /* 0x800000ff05137221 */ /* 0x000fe20000010200 */
[----:B------:R-:W-:Y:S01]  /*0650*/  FFMA R6, R14, R6, R15 ;  /* 0x000000060e067223 */ /* 0x000fe2000000000f */
[----:B------:R-:W-:Y:S01]  /*0660*/  FADD R9, R9, -R16 ;  /* 0x8000001009097221 */ /* 0x000fe20000000000 */
[----:B------:R-:W-:Y:S01]  /*0670*/  FFMA.FTZ R22, -R17, 0.693145751953125, R4 ;  /* 0x3f31720011167823 */ /* 0x000fe20000010104 */
[----:B------:R0:W1:Y:S01]  /*0680*/  FRND R15, R20 ;  /* 0x00000014000f7307 */ /* 0x0000620000201000 */
[----:B------:R-:W-:Y:S01]  /*0690*/  MOV R12, 0x3ab5ebe6 ;  /* 0x3ab5ebe6000c7802 */ /* 0x000fe20000000f00 */
[----:B------:R-:W-:Y:S01]  /*06a0*/  FMUL R9, R9, R18 ;  /* 0x0000001209097220 */ /* 0x000fe20000400000 */
[C---:B------:R-:W-:Y:S01]  /*06b0*/  FSETP.NEU.AND P3, PT, R17.reuse, 128, PT ;  /* 0x430000001100780b */ /* 0x040fe20003f6d000 */
[----:B------:R-:W-:Y:S01]  /*06c0*/  FFMA.FTZ R13, -R17, 1.428606765330187045e-06, R22 ;  /* 0x35bfbe8e110d7823 */ /* 0x000fe20000010116 */
[----:B------:R-:W-:Y:S01]  /*06d0*/  FSETP.GEU.AND P2, PT, R19, 0.40999999642372131348, PT ;  /* 0x3ed1eb851300780b */ /* 0x000fe20003f4e000 */
[----:B------:R-:W-:Y:S01]  /*06e0*/  FADD R19, R8, -R16 ;  /* 0x8000001008137221 */ /* 0x000fe20000000000 */
[----:B------:R-:W-:Y:S01]  /*06f0*/  FADD.FTZ R8, |R10|, -RZ ;  /* 0x800000ff0a087221 */ /* 0x000fe20000010200 */
[----:B------:R-:W-:Y:S01]  /*0700*/  FSEL R14, R17, 127, P3 ;  /* 0x42fe0000110e7808 */ /* 0x000fe20001800000 */
[----:B------:R-:W-:Y:S01]  /*0710*/  FFMA.FTZ R22, R13, R12, 0.0083824126049876213074 ;  /* 0x3c0956630d167423 */ /* 0x000fe2000001000c */
[----:B------:R-:W-:-:S02]  /*0720*/  FFMA R9, R3, R9, R2 ;  /* 0x0000000903097223 */ /* 0x000fc40000000002 */
[----:B------:R-:W-:Y:S01]  /*0730*/  FSETP.GEU.AND P0, PT, R8, 0.40999999642372131348, PT ;  /* 0x3ed1eb850800780b */ /* 0x000fe20003f0e000 */
[----:B------:R-:W-:Y:S01]  /*0740*/  FFMA.FTZ R22, R13, R22, 0.041667830199003219604 ;  /* 0x3d2aabe30d167423 */ /* 0x000fe20000010016 */
[----:B0-----:R-:W-:Y:S01]  /*0750*/  FMUL R20, R9, 1.4426950216293334961 ;  /* 0x3fb8aa3b09147820 */ /* 0x001fe20000400000 */
[----:B------:R-:W0:Y:S01]  /*0760*/  MUFU.EX2 R14, R14 ;  /* 0x0000000e000e7308 */ /* 0x000e220000000800 */
[----:B------:R-:W-:Y:S01]  /*0770*/  FMUL R19, R19, R18 ;  /* 0x0000001213137220 */ /* 0x000fe20000400000 */
[----:B-1----:R-:W-:Y:S01]  /*0780*/  FSEL R15, R15, RZ, P0 ;  /* 0x000000ff0f0f7208 */ /* 0x002fe20000000000 */
[----:B------:R-:W-:Y:S02]  /*0790*/  FFMA.FTZ R22, R13, R22, 0.16666397452354431152 ;  /* 0x3e2aa9f60d167423 */ /* 0x000fe40000010016 */
[----:B------:R-:W-:Y:S01]  /*07a0*/  FFMA R8, R3, R19, R2 ;  /* 0x0000001303087223 */ /* 0x000fe20000000002 */
[----:B------:R-:W-:Y:S02]  /*07b0*/  FADD.FTZ R19, |R7|, -RZ ;  /* 0x800000ff07137221 */ /* 0x000fe40000010200 */
[----:B------:R-:W1:Y:S01]  /*07c0*/  FRND R20, R20 ;  /* 0x0000001400147307 */ /* 0x000e620000201000 */
[----:B------:R-:W-:Y:S01]  /*07d0*/  FFMA.FTZ R22, R13, R22, 0.49999994039535522461 ;  /* 0x3efffffe0d167423 */ /* 0x000fe20000010016 */
[----:B------:R-:W-:Y:S01]  /*07e0*/  FFMA.FTZ R24, -R15, 0.693145751953125, R10 ;  /* 0x3f3172000f187823 */ /* 0x000fe2000001010a */
[----:B------:R-:W-:Y:S01]  /*07f0*/  FADD.FTZ R21, |R6|, -RZ ;  /* 0x800000ff06157221 */ /* 0x000fe20000010200 */
[----:B------:R-:W-:Y:S01]  /*0800*/  FSETP.GEU.AND P0, PT, R19, 0.40999999642372131348, PT ;  /* 0x3ed1eb851300780b */ /* 0x000fe20003f0e000 */
[----:B------:R-:W-:Y:S01]  /*0810*/  FMUL R22, R13, R22 ;  /* 0x000000160d167220 */ /* 0x000fe20000400000 */
[----:B------:R-:W-:Y:S01]  /*0820*/  FADD.FTZ R23, |R9|, -RZ ;  /* 0x800000ff09177221 */ /* 0x000fe20000010200 */
[----:B------:R-:W-:Y:S01]  /*0830*/  FFMA.FTZ R19, -R15, 1.428606765330187045e-06, R24 ;  /* 0x35bfbe8e0f137823 */ /* 0x000fe20000010118 */
[----:B------:R-:W-:Y:S01]  /*0840*/  FSETP.GEU.AND P1, PT, R21, 0.40999999642372131348, PT ;  /* 0x3ed1eb851500780b */ /* 0x000fe20003f2e000 */
[----:B------:R-:W-:Y:S01]  /*0850*/  FFMA.FTZ R13, R13, R22, R13 ;  /* 0x000000160d0d7223 */ /* 0x000fe2000001000d */
[C---:B0-----:R-:W-:Y:S01]  /*0860*/  FADD R21, R14.reuse, -1 ;  /* 0xbf8000000e157421 */ /* 0x041fe20000000000 */
[----:B------:R-:W-:Y:S01]  /*0870*/  FSETP.NEU.AND P4, PT, R15, 128, PT ;  /* 0x430000000f00780b */ /* 0x000fe20003f8d000 */
[----:B------:R-:W-:Y:S01]  /*0880*/  FFMA.FTZ R24, R19, R12, 0.0083824126049876213074 ;  /* 0x3c09566313187423 */ /* 0x000fe2000001000c */
[----:B------:R-:W-:Y:S01]  /*0890*/  FSETP.GEU.AND P6, PT, R23, 0.40999999642372131348, PT ;  /* 0x3ed1eb851700780b */ /* 0x000fe20003fce000 */
[----:B------:R-:W-:Y:S01]  /*08a0*/  FFMA.FTZ R21, R14, R13, R21 ;  /* 0x0000000d0e157223 */ /* 0x000fe20000010015 */
[----:B------:R-:W-:Y:S01]  /*08b0*/  FSEL R23, R15, 127, P4 ;  /* 0x42fe00000f177808 */ /* 0x000fe20002000000 */
[----:B------:R-:W-:Y:S01]  /*08c0*/  FFMA.FTZ R24, R19, R24, 0.041667830199003219604 ;  /* 0x3d2aabe313187423 */ /* 0x000fe20000010018 */
[----:B-1----:R-:W-:-:S02]  /*08d0*/  FSEL R20, R20, RZ, P6 ;  /* 0x000000ff14147208 */ /* 0x002fc40003000000 */
[----:B------:R-:W-:Y:S01]  /*08e0*/  FSEL R26, R17, 127, P3 ;  /* 0x42fe0000111a7808 */ /* 0x000fe20001800000 */
[----:B------:R-:W-:Y:S01]  /*08f0*/  FMUL R22, R8, 1.4426950216293334961 ;  /* 0x3fb8aa3b08167820 */ /* 0x000fe20000400000 */
[----:B------:R-:W0:Y:S01]  /*0900*/  MUFU.EX2 R17, R23 ;  /* 0x0000001700117308 */ /* 0x000e220000000800 */
[----:B------:R-:W-:Y:S01]  /*0910*/  FFMA.FTZ R24, R19, R24, 0.16666397452354431152 ;  /* 0x3e2aa9f613187423 */ /* 0x000fe20000010018 */
[----:B------:R-:W-:Y:S01]  /*0920*/  @!P3 FADD R21, R21, R21 ;  /* 0x000000151515b221 */ /* 0x000fe20000000000 */
[----:B------:R-:W-:Y:S01]  /*0930*/  FSETP.NEU.AND P5, PT, R4, RZ, PT ;  /* 0x000000ff0400720b */ /* 0x000fe20003fad000 */
[----:B------:R-:W-:Y:S01]  /*0940*/  FFMA.FTZ R25, -R20, 0.693145751953125, R9 ;  /* 0x3f31720014197823 */ /* 0x000fe20000010109 */
[----:B------:R-:W-:Y:S01]  /*0950*/  FSETP.GT.AND P6, PT, R26, 128, PT ;  /* 0x430000001a00780b */ /* 0x000fe20003fc4000 */
[----:B------:R-:W-:Y:S02]  /*0960*/  FADD R11, R11, -R16 ;  /* 0x800000100b0b7221 */ /* 0x000fe40000000000 */
[----:B------:R1:W-:Y:S01]  /*0970*/  FRND R14, R22 ;  /* 0x00000016000e7307 */ /* 0x0003e20000201000 */
[----:B------:R-:W-:Y:S01]  /*0980*/  FMUL R16, R5, 1.4426950216293334961 ;  /* 0x3fb8aa3b05107820 */ /* 0x000fe20000400000 */
[C---:B------:R-:W-:Y:S01]  /*0990*/  FSETP.NEU.AND P3, PT, R20.reuse, 128, PT ;  /* 0x430000001400780b */ /* 0x040fe20003f6d000 */
[----:B-1----:R-:W-:Y:S01]  /*09a0*/  FFMA.FTZ R22, R19, R24, 0.49999994039535522461 ;  /* 0x3efffffe13167423 */ /* 0x002fe20000010018 */
[----:B------:R-:W-:Y:S01]  /*09b0*/  FSEL R24, R21, +INF , !P6 ;  /* 0x7f80000015187808 */ /* 0x000fe20007000000 */
[----:B------:R-:W-:Y:S01]  /*09c0*/  FFMA.FTZ R21, -R20, 1.428606765330187045e-06, R25 ;  /* 0x35bfbe8e14157823 */ /* 0x000fe20000010119 */
[----:B------:R-:W-:Y:S01]  /*09d0*/  FSETP.GEU.AND P6, PT, R26, -25, PT ;  /* 0xc1c800001a00780b */ /* 0x000fe20003fce000 */
[----:B------:R-:W-:Y:S01]  /*09e0*/  FMUL R26, R19, R22 ;  /* 0x00000016131a7220 */ /* 0x000fe20000400000 */
[----:B------:R-:W1:Y:S01]  /*09f0*/  FRND R16, R16 ;  /* 0x0000001000107307 */ /* 0x000e620000201000 */
[----:B------:R-:W-:Y:S01]  /*0a00*/  FFMA.FTZ R28, R21, R12, 0.0083824126049876213074 ;  /* 0x3c095663151c7423 */ /* 0x000fe2000001000c */
[----:B------:R-:W-:Y:S01]  /*0a10*/  FADD R13, R4, R4 ;  /* 0x00000004040d7221 */ /* 0x000fe20000000000 */
[----:B------:R-:W-:Y:S01]  /*0a20*/  @P5 FSEL R13, R24, -1, P6 ;  /* 0xbf800000180d5808 */ /* 0x000fe20003000000 */
[----:B------:R-:W-:Y:S01]  /*0a30*/  FFMA.FTZ R26, R19, R26, R19 ;  /* 0x0000001a131a7223 */ /* 0x000fe20000010013 */
[----:B------:R-:W-:Y:S01]  /*0a40*/  FFMA.FTZ R28, R21, R28, 0.041667830199003219604 ;  /* 0x3d2aabe3151c7423 */ /* 0x000fe2000001001c */
[----:B------:R-:W-:Y:S01]  /*0a50*/  FSEL R22, R20, 127, P3 ;  /* 0x42fe000014167808 */ /* 0x000fe20001800000 */
[----:B0-----:R-:W-:-:S02]  /*0a60*/  FADD R24, R17, -1 ;  /* 0xbf80000011187421 */ /* 0x001fc40000000000 */
[----:B------:R-:W-:Y:S01]  /*0a70*/  FFMA.FTZ R28, R21, R28, 0.16666397452354431152 ;  /* 0x3e2aa9f6151c7423 */ /* 0x000fe2000001001c */
[----:B------:R-:W0:Y:S01]  /*0a80*/  MUFU.EX2 R19, R22 ;  /* 0x0000001600137308 */ /* 0x000e220000000800 */
[----:B------:R-:W-:Y:S01]  /*0a90*/  FFMA.FTZ R17, R17, R26, R24 ;  /* 0x0000001a11117223 */ /* 0x000fe20000010018 */
[----:B------:R-:W-:Y:S01]  /*0aa0*/  FADD.FTZ R15, |R8|, -RZ ;  /* 0x800000ff080f7221 */ /* 0x000fe20000010200 */
[----:B------:R-:W-:Y:S01]  /*0ab0*/  FFMA.FTZ R28, R21, R28, 0.49999994039535522461 ;  /* 0x3efffffe151c7423 */ /* 0x000fe2000001001c */
[----:B------:R-:W-:Y:S01]  /*0ac0*/  FSETP.NEU.AND P5, PT, R10, RZ, PT ;  /* 0x000000ff0a00720b */ /* 0x000fe20003fad000 */
[----:B------:R-:W-:Y:S01]  /*0ad0*/  @!P4 FADD R17, R17, R17 ;  /* 0x000000111111c221 */ /* 0x000fe20000000000 */
[----:B------:R-:W-:Y:S01]  /*0ae0*/  FSETP.GT.AND P6, PT, R23, 128, PT ;  /* 0x430000001700780b */ /* 0x000fe20003fc4000 */
[----:B------:R-:W-:Y:S01]  /*0af0*/  FMUL R28, R21, R28 ;  /* 0x0000001c151c7220 */ /* 0x000fe20000400000 */
[----:B------:R-:W-:Y:S02]  /*0b00*/  FSETP.GEU.AND P4, PT, R15, 0.40999999642372131348, PT ;  /* 0x3ed1eb850f00780b */ /* 0x000fe40003f8e000 */
[----:B-1----:R-:W-:Y:S01]  /*0b10*/  FSEL R16, R16, RZ, P2 ;  /* 0x000000ff10107208 */ /* 0x002fe20001000000 */
[----:B------:R-:W-:Y:S01]  /*0b20*/  FMUL R18, R11, R18 ;  /* 0x000000120b127220 */ /* 0x000fe20000400000 */
[----:B------:R-:W-:Y:S01]  /*0b30*/  FSEL R15, R17, +INF , !P6 ;  /* 0x7f800000110f7808 */ /* 0x000fe20007000000 */
[----:B------:R-:W-:Y:S01]  /*0b40*/  FFMA.FTZ R28, R21, R28, R21 ;  /* 0x0000001c151c7223 */ /* 0x000fe20000010015 */
[----:B------:R-:W-:Y:S01]  /*0b50*/  FSEL R17, R14, RZ, P4 ;  /* 0x000000ff0e117208 */ /* 0x000fe20002000000 */
[----:B------:R-:W-:Y:S01]  /*0b60*/  FFMA.FTZ R21, -R16, 0.693145751953125, R5 ;  /* 0x3f31720010157823 */ /* 0x000fe20000010105 */
[----:B------:R-:W-:Y:S01]  /*0b70*/  FSETP.GEU.AND P6, PT, R23, -25, PT ;  /* 0xc1c800001700780b */ /* 0x000fe20003fce000 */
[----:B------:R-:W-:Y:S01]  /*0b80*/  FFMA R14, R3, R18, R2 ;  /* 0x00000012030e7223 */ /* 0x000fe20000000002 */
[----:B0-----:R-:W-:Y:S01]  /*0b90*/  FADD R22, R19, -1 ;  /* 0xbf80000013167421 */ /* 0x001fe20000000000 */
[----:B------:R-:W-:Y:S01]  /*0ba0*/  FFMA.FTZ R2, -R17, 0.693145751953125, R8 ;  /* 0x3f31720011027823 */ /* 0x000fe20000010108 */
[----:B------:R-:W-:Y:S01]  /*0bb0*/  FADD R11, R10, R10 ;  /* 0x0000000a0a0b7221 */ /* 0x000fe20000000000 */
[C---:B------:R-:W-:Y:S01]  /*0bc0*/  FFMA.FTZ R21, -R16.reuse, 1.428606765330187045e-06, R21 ;  /* 0x35bfbe8e10157823 */ /* 0x040fe20000010115 */
[----:B------:R-:W-:Y:S01]  /*0bd0*/  @P5 FSEL R11, R15, -1, P6 ;  /* 0xbf8000000f0b5808 */ /* 0x000fe20003000000 */
[----:B------:R-:W-:Y:S01]  /*0be0*/  FFMA.FTZ R19, R19, R28, R22 ;  /* 0x0000001c13137223 */ /* 0x000fe20000010016 */
[C---:B------:R-:W-:Y:S01]  /*0bf0*/  FSETP.NEU.AND P2, PT, R17.reuse, 128, PT ;  /* 0x430000001100780b */ /* 0x040fe20003f4d000 */
[----:B------:R-:W-:Y:S01]  /*0c00*/  FFMA.FTZ R15, -R17, 1.428606765330187045e-06, R2 ;  /* 0x35bfbe8e110f7823 */ /* 0x000fe20000010102 */
[----:B------:R-:W-:Y:S01]  /*0c10*/  FSETP.NEU.AND P6, PT, R16, 128, PT ;  /* 0x430000001000780b */ /* 0x000fe20003fcd000 */
[-C--:B------:R-:W-:Y:S01]  /*0c20*/  FFMA.FTZ R18, R21, R12.reuse, 0.0083824126049876213074 ;  /* 0x3c09566315127423 */ /* 0x080fe2000001000c */
[----:B------:R-:W-:Y:S01]  /*0c30*/  FSEL R20, R20, 127, P3 ;  /* 0x42fe000014147808 */ /* 0x000fe20001800000 */
[----:B------:R-:W-:Y:S01]  /*0c40*/  FFMA.FTZ R22, R15, R12, 0.0083824126049876213074 ;  /* 0x3c0956630f167423 */ /* 0x000fe2000001000c */
[----:B------:R-:W-:Y:S01]  /*0c50*/  FSEL R3, R17, 127, P2 ;  /* 0x42fe000011037808 */ /* 0x000fe20001000000 */
[----:B------:R-:W-:Y:S01]  /*0c60*/  @!P3 FADD R19, R19, R19 ;  /* 0x000000131313b221 */ /* 0x000fe20000000000 */
[----:B------:R-:W-:Y:S01]  /*0c70*/  FSEL R2, R16, 127, P6 ;  /* 0x42fe000010027808 */ /* 0x000fe20003000000 */
[----:B------:R-:W-:Y:S01]  /*0c80*/  FFMA.FTZ R16, R21, R18, 0.041667830199003219604 ;  /* 0x3d2aabe315107423 */ /* 0x000fe20000010012 */
[----:B------:R-:W-:-:S02]  /*0c90*/  FSETP.GEU.AND P4, PT, R20, -25, PT ;  /* 0xc1c800001400780b */ /* 0x000fc40003f8e000 */
[----:B------:R-:W-:Y:S01]  /*0ca0*/  FSETP.GT.AND P3, PT, R20, 128, PT ;  /* 0x430000001400780b */ /* 0x000fe20003f64000 */
[----:B------:R-:W-:Y:S01]  /*0cb0*/  FMUL R20, R6, 1.4426950216293334961 ;  /* 0x3fb8aa3b06147820 */ /* 0x000fe20000400000 */
[----:B------:R-:W0:Y:S01]  /*0cc0*/  MUFU.EX2 R18, R2 ;  /* 0x0000000200127308 */ /* 0x000e220000000800 */
[----:B------:R-:W-:Y:S01]  /*0cd0*/  FSETP.NEU.AND P5, PT, R9, RZ, PT ;  /* 0x000000ff0900720b */ /* 0x000fe20003fad000 */
[----:B------:R-:W-:Y:S01]  /*0ce0*/  FFMA.FTZ R22, R15, R22, 0.041667830199003219604 ;  /* 0x3d2aabe30f167423 */ /* 0x000fe20000010016 */
[----:B------:R-:W-:Y:S01]  /*0cf0*/  FFMA.FTZ R16, R21, R16, 0.16666397452354431152 ;  /* 0x3e2aa9f615107423 */ /* 0x000fe20000010010 */
[----:B------:R-:W-:-:S04]  /*0d00*/  FSEL R23, R19, +INF , !P3 ;  /* 0x7f80000013177808 */ /* 0x000fc80005800000 */
[----:B------:R-:W1:Y:S01]  /*0d10*/  MUFU.EX2 R3, R3 ;  /* 0x0000000300037308 */ /* 0x000e620000000800 */
[----:B------:R-:W-:Y:S01]  /*0d20*/  FFMA.FTZ R24, R15, R22, 0.16666397452354431152 ;  /* 0x3e2aa9f60f187423 */ /* 0x000fe20000010016 */
[----:B------:R-:W-:Y:S01]  /*0d30*/  FMUL R19, R14, 1.4426950216293334961 ;  /* 0x3fb8aa3b0e137820 */ /* 0x000fe20000400000 */
[----:B------:R-:W-:-:S05]  /*0d40*/  FFMA.FTZ R22, R21, R16, 0.49999994039535522461 ;  /* 0x3efffffe15167423 */ /* 0x000fca0000010010 */
[----:B------:R-:W2:Y:S01]  /*0d50*/  FRND R20, R20 ;  /* 0x0000001400147307 */ /* 0x000ea20000201000 */
[----:B------:R-:W-:Y:S01]  /*0d60*/  FFMA.FTZ R24, R15, R24, 0.49999994039535522461 ;  /* 0x3efffffe0f187423 */ /* 0x000fe20000010018 */
[----:B------:R-:W-:Y:S01]  /*0d70*/  FMUL R22, R21, R22 ;  /* 0x0000001615167220 */ /* 0x000fe20000400000 */
[----:B------:R-:W-:Y:S01]  /*0d80*/  FADD R16, R9, R9 ;  /* 0x0000000909107221 */ /* 0x000fe20000000000 */
[----:B------:R-:W-:Y:S01]  /*0d90*/  @P5 FSEL R16, R23, -1, P4 ;  /* 0xbf80000017105808 */ /* 0x000fe20002000000 */
[----:B------:R-:W-:-:S03]  /*0da0*/  FMUL R24, R15, R24 ;  /* 0x000000180f187220 */ /* 0x000fc60000400000 */
[----:B------:R-:W3:Y:S01]  /*0db0*/  FRND R19, R19 ;  /* 0x0000001300137307 */ /* 0x000ee20000201000 */
[----:B------:R-:W-:Y:S01]  /*0dc0*/  FFMA.FTZ R21, R21, R22, R21 ;  /* 0x0000001615157223 */ /* 0x000fe20000010015 */
[----:B0-----:R-:W-:Y:S01]  /*0dd0*/  FADD R23, R18, -1 ;  /* 0xbf80000012177421 */ /* 0x001fe20000000000 */
[----:B------:R-:W-:Y:S01]  /*0de0*/  FFMA.FTZ R24, R15, R24, R15 ;  /* 0x000000180f187223 */ /* 0x000fe2000001000f */
[C---:B-1----:R-:W-:Y:S01]  /*0df0*/  FADD R22, R3.reuse, -1 ;  /* 0xbf80000003167421 */ /* 0x042fe20000000000 */
[----:B------:R-:W-:Y:S01]  /*0e00*/  FADD.FTZ R15, |R14|, -RZ ;  /* 0x800000ff0e0f7221 */ /* 0x000fe20000010200 */
[C---:B------:R-:W-:Y:S02]  /*0e10*/  FSETP.GEU.AND P4, PT, R2.reuse, -25, PT ;  /* 0xc1c800000200780b */ /* 0x040fe40003f8e000 */
[----:B------:R-:W-:Y:S01]  /*0e20*/  FSETP.GT.AND P5, PT, R2, 128, PT ;  /* 0x430000000200780b */ /* 0x000fe20003fa4000 */
[----:B------:R-:W-:Y:S01]  /*0e30*/  FFMA.FTZ R2, R18, R21, R23 ;  /* 0x0000001512027223 */ /* 0x000fe20000010017 */
[----:B--2---:R-:W-:Y:S01]  /*0e40*/  FSEL R21, R20, RZ, P1 ;  /* 0x000000ff14157208 */ /* 0x004fe20000800000 */
[----:B------:R-:W-:Y:S01]  /*0e50*/  FFMA.FTZ R3, R3, R24, R22 ;  /* 0x0000001803037223 */ /* 0x000fe20000010016 */
[----:B------:R-:W-:Y:S01]  /*0e60*/  FSETP.NEU.AND P1, PT, R8, RZ, PT ;  /* 0x000000ff0800720b */ /* 0x000fe20003f2d000 */
[----:B------:R-:W-:Y:S01]  /*0e70*/  FMUL R18, R7, 1.4426950216293334961 ;  /* 0x3fb8aa3b07127820 */ /* 0x000fe20000400000 */
[----:B------:R-:W-:-:S02]  /*0e80*/  FSEL R22, R17, 127, P2 ;  /* 0x42fe000011167808 */ /* 0x000fc40001000000 */
[----:B------:R-:W-:Y:S01]  /*0e90*/  FSETP.GEU.AND P3, PT, R15, 0.40999999642372131348, PT ;  /* 0x3ed1eb850f00780b */ /* 0x000fe20003f6e000 */
[----:B------:R-:W-:Y:S01]  /*0ea0*/  FFMA.FTZ R20, -R21, 0.693145751953125, R6 ;  /* 0x3f31720015147823 */ /* 0x000fe20000010106 */
[----:B------:R-:W-:Y:S01]  /*0eb0*/  @!P2 FADD R3, R3, R3 ;  /* 0x000000030303a221 */ /* 0x000fe20000000000 */
[C---:B------:R-:W-:Y:S02]  /*0ec0*/  FSETP.GT.AND P2, PT, R22.reuse, 128, PT ;  /* 0x430000001600780b */ /* 0x040fe40003f44000 */
[----:B---3--:R-:W-:Y:S01]  /*0ed0*/  FSEL R17, R19, RZ, P3 ;  /* 0x000000ff13117208 */ /* 0x008fe20001800000 */
[----:B------:R-:W0:Y:S01]  /*0ee0*/  FRND R18, R18 ;  /* 0x0000001200127307 */ /* 0x000e220000201000 */
[----:B------:R-:W-:Y:S01]  /*0ef0*/  FFMA.FTZ R19, -R21, 1.428606765330187045e-06, R20 ;  /* 0x35bfbe8e15137823 */ /* 0x000fe20000010114 */
[----:B------:R-:W-:Y:S02]  /*0f00*/  FSEL R3, R3, +INF , !P2 ;  /* 0x7f80000003037808 */ /* 0x000fe40005000000 */
[----:B------:R-:W-:Y:S01]  /*0f10*/  FSETP.GEU.AND P2, PT, R22, -25, PT ;  /* 0xc1c800001600780b */ /* 0x000fe20003f4e000 */
[----:B------:R-:W-:Y:S01]  /*0f20*/  FFMA.FTZ R22, -R17, 0.693145751953125, R14 ;  /* 0x3f31720011167823 */ /* 0x000fe2000001010e */
[----:B------:R-:W-:Y:S01]  /*0f30*/  FFMA.FTZ R20, R19, R12, 0.0083824126049876213074 ;  /* 0x3c09566313147423 */ /* 0x000fe2000001000c */
[----:B------:R-:W-:Y:S01]  /*0f40*/  FADD R15, R8, R8 ;  /* 0x00000008080f7221 */ /* 0x000fe20000000000 */
[----:B------:R-:W-:Y:S01]  /*0f50*/  @P1 FSEL R15, R3, -1, P2 ;  /* 0xbf800000030f1808 */ /* 0x000fe20001000000 */
[----:B------:R-:W-:Y:S01]  /*0f60*/  FFMA.FTZ R3, -R17, 1.428606765330187045e-06, R22 ;  /* 0x35bfbe8e11037823 */ /* 0x000fe20000010116 */
[----:B------:R-:W-:Y:S01]  /*0f70*/  FSETP.NEU.AND P3, PT, R21, 128, PT ;  /* 0x430000001500780b */ /* 0x000fe20003f6d000 */
[----:B------:R-:W-:Y:S01]  /*0f80*/  FFMA.FTZ R22, R19, R20, 0.041667830199003219604 ;  /* 0x3d2aabe313167423 */ /* 0x000fe20000010014 */
[----:B------:R-:W-:Y:S01]  /*0f90*/  FSETP.NEU.AND P1, PT, R17, 128, PT ;  /* 0x430000001100780b */ /* 0x000fe20003f2d000 */
[----:B------:R-:W-:Y:S01]  /*0fa0*/  FFMA.FTZ R26, R3, R12, 0.0083824126049876213074 ;  /* 0x3c095663031a7423 */ /* 0x000fe2000001000c */
[----:B------:R-:W-:Y:S01]  /*0fb0*/  FSEL R21, R21, 127, P3 ;  /* 0x42fe000015157808 */ /* 0x000fe20001800000 */
[----:B------:R-:W-:Y:S01]  /*0fc0*/  FFMA.FTZ R24, R19, R22, 0.16666397452354431152 ;  /* 0x3e2aa9f613187423 */ /* 0x000fe20000010016 */
[----:B------:R-:W-:Y:S01]  /*0fd0*/  FSEL R22, R17, 127, P1 ;  /* 0x42fe000011167808 */ /* 0x000fe20000800000 */
[----:B------:R-:W-:Y:S01]  /*0fe0*/  FFMA.FTZ R26, R3, R26, 0.041667830199003219604 ;  /* 0x3d2aabe3031a7423 */ /* 0x000fe2000001001a */
[----:B0-----:R-:W-:Y:S01]  /*0ff0*/  FSEL R18, R18, RZ, P0 ;  /* 0x000000ff12127208 */ /* 0x001fe20000000000 */
[----:B------:R-:W-:Y:S01]  /*1000*/  MUFU.EX2 R20, R21 ;  /* 0x0000001500147308 */ /* 0x000fe20000000800 */
[----:B------:R-:W-:-:S02]  /*1010*/  FSETP.GEU.AND P0, PT, R21, -25, PT ;  /* 0xc1c800001500780b */ /* 0x000fc40003f0e000 */
[----:B------:R-:W-:Y:S01]  /*1020*/  FSETP.GT.AND P2, PT, R21, 128, PT ;  /* 0x430000001500780b */ /* 0x000fe20003f44000 */
[----:B------:R-:W-:Y:S01]  /*1030*/  FFMA.FTZ R24, R19, R24, 0.49999994039535522461 ;  /* 0x3efffffe13187423 */ /* 0x000fe20000010018 */
[----:B------:R-:W-:-:S03]  /*1040*/  FFMA.FTZ R26, R3, R26, 0.16666397452354431152 ;  /* 0x3e2aa9f6031a7423 */ /* 0x000fc6000001001a */
[----:B------:R0:W1:Y:S01]  /*1050*/  MUFU.EX2 R21, R22 ;  /* 0x0000001600157308 */ /* 0x0000620000000800 */
[----:B------:R-:W-:Y:S01]  /*1060*/  FMUL R24, R19, R24 ;  /* 0x0000001813187220 */ /* 0x000fe20000400000 */
[----:B------:R-:W-:Y:S01]  /*1070*/  @!P6 FADD R2, R2, R2 ;  /* 0x000000020202e221 */ /* 0x000fe20000000000 */
[C---:B------:R-:W-:Y:S01]  /*1080*/  FFMA.FTZ R27, -R18.reuse, 0.693145751953125, R7 ;  /* 0x3f317200121b7823 */ /* 0x040fe20000010107 */
[----:B------:R-:W-:Y:S01]  /*1090*/  FFMA.FTZ R26, R3, R26, 0.49999994039535522461 ;  /* 0x3efffffe031a7423 */ /* 0x000fe2000001001a */
[----:B------:R-:W-:Y:S01]  /*10a0*/  FFMA.FTZ R23, R19, R24, R19 ;  /* 0x0000001813177223 */ /* 0x000fe20000010013 */
[----:B------:R-:W-:Y:S01]  /*10b0*/  FSETP.NEU.AND P6, PT, R5, RZ, PT ;  /* 0x000000ff0500720b */ /* 0x000fe20003fcd000 */
[----:B------:R-:W-:Y:S01]  /*10c0*/  FFMA.FTZ R19, -R18, 1.428606765330187045e-06, R27 ;  /* 0x35bfbe8e12137823 */ /* 0x000fe2000001011b */
[----:B------:R-:W-:Y:S01]  /*10d0*/  FMUL R26, R3, R26 ;  /* 0x0000001a031a7220 */ /* 0x000fe20000400000 */
[----:B0-----:R-:W-:Y:S02]  /*10e0*/  FSEL R22, R2, +INF , !P5 ;  /* 0x7f80000002167808 */ /* 0x001fe40006800000 */
[C---:B------:R-:W-:Y:S01]  /*10f0*/  FSETP.NEU.AND P5, PT, R18.reuse, 128, PT ;  /* 0x430000001200780b */ /* 0x040fe20003fad000 */
[----:B------:R-:W-:Y:S01]  /*1100*/  FFMA.FTZ R12, R19, R12, 0.0083824126049876213074 ;  /* 0x3c095663130c7423 */ /* 0x000fe2000001000c */
[----:B------:R-:W-:Y:S01]  /*1110*/  FFMA.FTZ R26, R3, R26, R3 ;  /* 0x0000001a031a7223 */ /* 0x000fe20000010003 */
[----:B-1----:R-:W-:Y:S01]  /*1120*/  FADD R2, R21, -1 ;  /* 0xbf80000015027421 */ /* 0x002fe20000000000 */
[----:B------:R-:W-:Y:S01]  /*1130*/  FSEL R18, R18, 127, P5 ;  /* 0x42fe000012127808 */ /* 0x000fe20002800000 */
[----:B------:R-:W-:-:S02]  /*1140*/  FFMA.FTZ R24, R19, R12, 0.041667830199003219604 ;  /* 0x3d2aabe313187423 */ /* 0x000fc4000001000c */
[----:B------:R-:W-:Y:S02]  /*1150*/  FFMA.FTZ R26, R21, R26, R2 ;  /* 0x0000001a151a7223 */ /* 0x000fe40000010002 */
[----:B------:R-:W0:Y:S01]  /*1160*/  MUFU.EX2 R21, R18 ;  /* 0x0000001200157308 */ /* 0x000e220000000800 */
[----:B------:R-:W-:Y:S01]  /*1170*/  FADD R25, R20, -1 ;  /* 0xbf80000014197421 */ /* 0x000fe20000000000 */
[----:B------:R-:W-:Y:S01]  /*1180*/  FFMA.FTZ R24, R19, R24, 0.16666397452354431152 ;  /* 0x3e2aa9f613187423 */ /* 0x000fe20000010018 */
[----:B------:R-:W-:Y:S01]  /*1190*/  FADD R12, R5, R5 ;  /* 0x00000005050c7221 */ /* 0x000fe20000000000 */
[----:B------:R-:W-:Y:S01]  /*11a0*/  @P6 FSEL R12, R22, -1, P4 ;  /* 0xbf800000160c6808 */ /* 0x000fe20002000000 */
[----:B------:R-:W-:Y:S01]  /*11b0*/  FFMA.FTZ R20, R20, R23, R25 ;  /* 0x0000001714147223 */ /* 0x000fe20000010019 */
[----:B------:R-:W-:Y:S01]  /*11c0*/  FSETP.NEU.AND P4, PT, R6, RZ, PT ;  /* 0x000000ff0600720b */ /* 0x000fe20003f8d000 */
[----:B------:R-:W1:Y:S01]  /*11d0*/  LDC.64 R2, c[0x0][0x210] ;  /* 0x00008400ff027b82 */ /* 0x000e620000000a00 */
[----:B------:R-:W-:Y:S01]  /*11e0*/  FFMA.FTZ R24, R19, R24, 0.49999994039535522461 ;  /* 0x3efffffe13187423 */ /* 0x000fe20000010018 */
[----:B------:R-:W-:Y:S01]  /*11f0*/  FSEL R17, R17, 127, P1 ;  /* 0x42fe000011117808 */ /* 0x000fe20000800000 */
[----:B------:R-:W-:Y:S01]  /*1200*/  @!P1 FADD R26, R26, R26 ;  /* 0x0000001a1a1a9221 */ /* 0x000fe20000000000 */
[----:B------:R-:W-:Y:S01]  /*1210*/  FSETP.NEU.AND P1, PT, R14, RZ, PT ;  /* 0x000000ff0e00720b */ /* 0x000fe20003f2d000 */
[----:B------:R-:W-:Y:S01]  /*1220*/  @!P3 FADD R20, R20, R20 ;  /* 0x000000141414b221 */ /* 0x000fe20000000000 */
[----:B------:R-:W-:Y:S01]  /*1230*/  FMUL R24, R19, R24 ;  /* 0x0000001813187220 */ /* 0x000fe20000400000 */
[----:B------:R-:W-:Y:S01]  /*1240*/  FSETP.GT.AND P6, PT, R17, 128, PT ;  /* 0x430000001100780b */ /* 0x000fe20003fc4000 */
[----:B0-----:R-:W-:-:S02]  /*1250*/  FADD R22, R21, -1 ;  /* 0xbf80000015167421 */ /* 0x001fc40000000000 */
[----:B------:R-:W-:Y:S01]  /*1260*/  FFMA.FTZ R24, R19, R24, R19 ;  /* 0x0000001813187223 */ /* 0x000fe20000010013 */
[----:B------:R-:W-:Y:S01]  /*1270*/  FSEL R20, R20, +INF , !P2 ;  /* 0x7f80000014147808 */ /* 0x000fe20005000000 */
[----:B------:R-:W-:Y:S01]  /*1280*/  FADD R19, R6, R6 ;  /* 0x0000000606137221 */ /* 0x000fe20000000000 */
[----:B------:R-:W-:Y:S01]  /*1290*/  FSEL R26, R26, +INF , !P6 ;  /* 0x7f8000001a1a7808 */ /* 0x000fe20007000000 */
[----:B------:R-:W-:Y:S01]  /*12a0*/  FFMA.FTZ R21, R21, R24, R22 ;  /* 0x0000001815157223 */ /* 0x000fe20000010016 */
[----:B------:R-:W-:Y:S02]  /*12b0*/  FSETP.GEU.AND P3, PT, R17, -25, PT ;  /* 0xc1c800001100780b */ /* 0x000fe40003f6e000 */
[----:B------:R-:W-:Y:S02]  /*12c0*/  @P4 FSEL R19, R20, -1, P0 ;  /* 0xbf80000014134808 */ /* 0x000fe40000000000 */
[----:B------:R-:W-:Y:S01]  /*12d0*/  FSETP.NEU.AND P0, PT, R7, RZ, PT ;  /* 0x000000ff0700720b */ /* 0x000fe20003f0d000 */
[----:B------:R-:W-:Y:S01]  /*12e0*/  FADD R17, R14, R14 ;  /* 0x0000000e0e117221 */ /* 0x000fe20000000000 */
[----:B------:R-:W-:Y:S01]  /*12f0*/  @P1 FSEL R17, R26, -1, P3 ;  /* 0xbf8000001a111808 */ /* 0x000fe20001800000 */
[----:B------:R-:W-:Y:S01]  /*1300*/  @!P5 FADD R21, R21, R21 ;  /* 0x000000151515d221 */ /* 0x000fe20000000000 */
[----:B------:R-:W-:-:S02]  /*1310*/  FSETP.GT.AND P2, PT, R18, 128, PT ;  /* 0x430000001200780b */ /* 0x000fc40003f44000 */
[----:B------:R-:W-:Y:S02]  /*1320*/  FSETP.GT.AND P1, PT, R4, RZ, PT ;  /* 0x000000ff0400720b */ /* 0x000fe40003f24000 */
[----:B------:R-:W-:Y:S02]  /*1330*/  FSETP.GEU.AND P6, PT, R18, -25, PT ;  /* 0xc1c800001200780b */ /* 0x000fe40003fce000 */
[----:B------:R-:W-:Y:S02]  /*1340*/  FSEL R4, R4, R13, P1 ;  /* 0x0000000d04047208 */ /* 0x000fe40000800000 */
[----:B------:R-:W-:Y:S02]  /*1350*/  FSEL R21, R21, +INF , !P2 ;  /* 0x7f80000015157808 */ /* 0x000fe40005000000 */
[----:B------:R-:W-:Y:S02]  /*1360*/  FSETP.GT.AND P3, PT, R5, RZ, PT ;  /* 0x000000ff0500720b */ /* 0x000fe40003f64000 */
[----:B------:R-:W-:-:S02]  /*1370*/  FSETP.GT.AND P1, PT, R6, RZ, PT ;  /* 0x000000ff0600720b */ /* 0x000fc40003f24000 */
[----:B------:R-:W-:Y:S01]  /*1380*/  FSETP.GT.AND P2, PT, R10, RZ, PT ;  /* 0x000000ff0a00720b */ /* 0x000fe20003f44000 */
[----:B-1----:R-:W-:Y:S01]  /*1390*/  IMAD.WIDE R2, R0, 0x4, R2 ;  /* 0x0000000400027825 */ /* 0x002fe200078e0202 */
[----:B------:R-:W-:-:S03]  /*13a0*/  FSEL R0, R21, -1, P6 ;  /* 0xbf80000015007808 */ /* 0x000fc60003000000 */
[----:B------:R-:W-:Y:S01]  /*13b0*/  @!P0 FADD R0, R7, R7 ;  /* 0x0000000707008221 */ /* 0x000fe20000000000 */
[----:B------:R-:W-:Y:S02]  /*13c0*/  FSEL R5, R5, R12, P3 ;  /* 0x0000000c05057208 */ /* 0x000fe40001800000 */
[----:B------:R-:W-:Y:S02]  /*13d0*/  FSEL R6, R6, R19, P1 ;  /* 0x0000001306067208 */ /* 0x000fe40000800000 */
[----:B------:R-:W-:Y:S02]  /*13e0*/  FSEL R10, R10, R11, P2 ;  /* 0x0000000b0a0a7208 */ /* 0x000fe40001000000 */
[----:B------:R-:W-:Y:S02]  /*13f0*/  FSETP.GT.AND P2, PT, R9, RZ, PT ;  /* 0x000000ff0900720b */ /* 0x000fe40003f44000 */
[----:B------:R-:W-:Y:S02]  /*1400*/  FSETP.GT.AND P3, PT, R8, RZ, PT ;  /* 0x000000ff0800720b */ /* 0x000fe40003f64000 */
[----:B------:R-:W-:-:S02]  /*1410*/  FSETP.GT.AND P1, PT, R14, RZ, PT ;  /* 0x000000ff0e00720b */ /* 0x000fc40003f24000 */
[----:B------:R-:W-:Y:S02]  /*1420*/  FSETP.GT.AND P0, PT, R7, RZ, PT ;  /* 0x000000ff0700720b */ /* 0x000fe40003f04000 */
[----:B------:R-:W-:Y:S02]  /*1430*/  FSEL R9, R9, R16, P2 ;  /* 0x0000001009097208 */ /* 0x000fe40001000000 */
[----:B------:R-:W-:Y:S02]  /*1440*/  FSEL R8, R8, R15, P3 ;  /* 0x0000000f08087208 */ /* 0x000fe40001800000 */
[----:B------:R-:W-:Y:S02]  /*1450*/  FSEL R11, R14, R17, P1 ;  /* 0x000000110e0b7208 */ /* 0x000fe40000800000 */
[----:B------:R-:W-:-:S03]  /*1460*/  FSEL R7, R7, R0, P0 ;  /* 0x0000000007077208 */ /* 0x000fc60000000000 */
[----:B------:R-:W-:Y:S04]  /*1470*/  STG.E.128 desc[UR4][R2.64], R8 ;  /* 0x0000000802007986 */ /* 0x000fe8000c101d04 */
[----:B------:R-:W-:Y:S01]  /*1480*/  STG.E.128 desc[UR4][R2.64+0x800], R4 ;  /* 0x0008000402007986 */ /* 0x000fe2000c101d04 */
[----:B------:R-:W-:Y:S05]  /*1490*/  EXIT ;  /* 0x000000000000794d */ /* 0x000fea0003800000 */
.L_x_0:
[----:B------:R-:W-:-:S00]  /*14a0*/  BRA `(.L_x_0) ;  /* 0xfffffffc00fc7947 */ /* 0x000fc0000383ffff */
[----:B------:R-:W-:-:S00]  /*14b0*/  NOP ;  /* 0x0000000000007918 */ /* 0x000fc00000000000 */
        /* <DEDUP_REMOVED lines=12> */
.L_x_1:


//--------------------- .nv.global.init           --------------------------
	.section	.nv.global.init,"aw",@progbits
.nv.global.init:
	.type		_$_str,@object
	.size		_$_str,(_$_str_$_2 - _$_str)
_$_str:
        /*0000*/ 	.byte	0x5f, 0x5f, 0x43, 0x55, 0x44, 0x41, 0x5f, 0x46, 0x54, 0x5a, 0x00
	.type		_$_str_$_2,@object
	.size		_$_str_$_2,(.L_1 - _$_str_$_2)
_$_str_$_2:
        /*000b*/ 	.byte	0x5f, 0x5f, 0x43, 0x55, 0x44, 0x41, 0x5f, 0x50, 0x52, 0x45, 0x43, 0x5f, 0x53, 0x51, 0x52, 0x54
        /*001b*/ 	.byte	0x00
.L_1:


//--------------------- .nv.constant0.triton_poi_fused__native_batch_norm_legit_no_training_clone_elu_36 --------------------------
	.section	.nv.constant0.triton_poi_fused__native_batch_norm_legit_no_training_clone_elu_36,"a",@progbits
	.sectionflags	@""
	.align	4
.nv.constant0.triton_poi_fused__native_batch_norm_legit_no_training_clone_elu_36:
	.zero		580
